	.headerflags	@"EF_CUDA_TEXMODE_UNIFIED EF_CUDA_64BIT_ADDRESS EF_CUDA_ACCELERATORS EF_CUDA_SM90 EF_CUDA_VIRTUAL_SM(EF_CUDA_SM90)"
	.elftype	@"ET_EXEC"


//--------------------- .nv.info                  --------------------------
	.section	.nv.info,"",@"SHT_CUDA_INFO"
	.align	4


	//----- nvinfo : EIATTR_REGCOUNT
	.align		4
        /*0000*/ 	.byte	0x04, 0x2f
        /*0002*/ 	.short	(.L_1 - .L_0)
	.align		4
.L_0:
        /*0004*/ 	.word	index@(triton_poi_fused_convolution_26)
        /*0008*/ 	.word	0x0000000a


	//----- nvinfo : EIATTR_MIN_STACK_SIZE
	.align		4
.L_1:
        /*000c*/ 	.byte	0x04, 0x12
        /*000e*/ 	.short	(.L_3 - .L_2)
	.align		4
.L_2:
        /*0010*/ 	.word	index@(triton_poi_fused_convolution_26)
        /*0014*/ 	.word	0x00000000


	//----- nvinfo : EIATTR_FRAME_SIZE
	.align		4
.L_3:
        /*0018*/ 	.byte	0x04, 0x11
        /*001a*/ 	.short	(.L_5 - .L_4)
	.align		4
.L_4:
        /*001c*/ 	.word	index@(triton_poi_fused_convolution_26)
        /*0020*/ 	.word	0x00000000


	//----- nvinfo : EIATTR_MIN_STACK_SIZE
	.align		4
.L_5:
        /*0024*/ 	.byte	0x04, 0x12
        /*0026*/ 	.short	(.L_7 - .L_6)
	.align		4
.L_6:
        /*0028*/ 	.word	index@(triton_poi_fused_convolution_26)
        /*002c*/ 	.word	0x00000000
.L_7:


//--------------------- .nv.info.triton_poi_fused_convolution_26 --------------------------
	.section	.nv.info.triton_poi_fused_convolution_26,"",@"SHT_CUDA_INFO"
	.sectionflags	@""
	.align	4


	//----- nvinfo : EIATTR_CUDA_API_VERSION
	.align		4
        /*0000*/ 	.byte	0x04, 0x37
        /*0002*/ 	.short	(.L_9 - .L_8)
.L_8:
        /*0004*/ 	.word	0x0000007c


	//----- nvinfo : EIATTR_KPARAM_INFO
	.align		4
.L_9:
        /*0008*/ 	.byte	0x04, 0x17
        /*000a*/ 	.short	(.L_11 - .L_10)
.L_10:
        /*000c*/ 	.word	0x00000000
        /*0010*/ 	.short	0x0002
        /*0012*/ 	.short	0x0010
        /*0014*/ 	.byte	0x00, 0xf0, 0x11, 0x00


	//----- nvinfo : EIATTR_KPARAM_INFO
	.align		4
.L_11:
        /*0018*/ 	.byte	0x04, 0x17
        /*001a*/ 	.short	(.L_13 - .L_12)
.L_12:
        /*001c*/ 	.word	0x00000000
        /*0020*/ 	.short	0x0001
        /*0022*/ 	.short	0x0008
        /*0024*/ 	.byte	0x00, 0xf4, 0x21, 0x00


	//----- nvinfo : EIATTR_KPARAM_INFO
	.align		4
.L_13:
        /*0028*/ 	.byte	0x04, 0x17
        /*002a*/ 	.short	(.L_15 - .L_14)
.L_14:
        /*002c*/ 	.word	0x00000000
        /*0030*/ 	.short	0x0000
        /*0032*/ 	.short	0x0000
        /*0034*/ 	.byte	0x00, 0xf4, 0x21, 0x00


	//----- nvinfo : EIATTR_SPARSE_MMA_MASK
	.align		4
.L_15:
        /*0038*/ 	.byte	0x03, 0x50
        /*003a*/ 	.short	0x0000


	//----- nvinfo : EIATTR_MAXREG_COUNT
	.align		4
        /*003c*/ 	.byte	0x03, 0x1b
        /*003e*/ 	.short	0x00ff


	//----- nvinfo : EIATTR_EXIT_INSTR_OFFSETS
	.align		4
        /*0040*/ 	.byte	0x04, 0x1c
        /*0042*/ 	.short	(.L_17 - .L_16)


	//   ....[0]....
.L_16:
        /*0044*/ 	.word	0x00000100


	//   ....[1]....
        /*0048*/ 	.word	0x00000120


	//----- nvinfo : EIATTR_REQNTID
	.align		4
.L_17:
        /*004c*/ 	.byte	0x04, 0x10
        /*004e*/ 	.short	(.L_19 - .L_18)
.L_18:
        /*0050*/ 	.word	0x00000020
        /*0054*/ 	.word	0x00000001
        /*0058*/ 	.word	0x00000001


	//----- nvinfo : EIATTR_CBANK_PARAM_SIZE
	.align		4
.L_19:
        /*005c*/ 	.byte	0x03, 0x19
        /*005e*/ 	.short	0x0014


	//----- nvinfo : EIATTR_PARAM_CBANK
	.align		4
        /*0060*/ 	.byte	0x04, 0x0a
        /*0062*/ 	.short	(.L_21 - .L_20)
	.align		4
.L_20:
        /*0064*/ 	.word	index@(.nv.constant0.triton_poi_fused_convolution_26)
        /*0068*/ 	.short	0x0210
        /*006a*/ 	.short	0x0014


	//----- nvinfo : EIATTR_SW_WAR
	.align		4
.L_21:
        /*006c*/ 	.byte	0x04, 0x36
        /*006e*/ 	.short	(.L_23 - .L_22)
.L_22:
        /*0070*/ 	.word	0x00000008
.L_23:


//--------------------- .nv.callgraph             --------------------------
	.section	.nv.callgraph,"",@"SHT_CUDA_CALLGRAPH"
	.align	4
	.sectionentsize	8
	.align		4
        /*0000*/ 	.word	0x00000000
	.align		4
        /*0004*/ 	.word	0xffffffff
	.align		4
        /*0008*/ 	.word	0x00000000
	.align		4
        /*000c*/ 	.word	0xfffffffe
	.align		4
        /*0010*/ 	.word	0x00000000
	.align		4
        /*0014*/ 	.word	0xfffffffd
	.align		4
        /*0018*/ 	.word	0x00000000
	.align		4
        /*001c*/ 	.word	0xfffffffc


//--------------------- .text.triton_poi_fused_convolution_26 --------------------------
	.section	.text.triton_poi_fused_convolution_26,"ax",@progbits
	.align	128
        .global         triton_poi_fused_convolution_26
        .type           triton_poi_fused_convolution_26,@function
        .size           triton_poi_fused_convolution_26,(.L_x_1 - triton_poi_fused_convolution_26)
        .other          triton_poi_fused_convolution_26,@"STO_CUDA_ENTRY STV_DEFAULT"
triton_poi_fused_convolution_26:
.text.triton_poi_fused_convolution_26:
[----:B------:R-:W0:Y:S02]  /*0000*/  LDC R1, c[0x0][0x28] ;  /* 0x00000a00ff017b82 */ /* 0x000e240000000800 */
[----:B------:R-:W1:Y:S01]  /*0010*/  S2R R6, SR_TID.X ;  /* 0x0000000000067919 */ /* 0x000e620000002100 */
[----:B------:R-:W2:Y:S01]  /*0020*/  LDC.64 R2, c[0x0][0x210] ;  /* 0x00008400ff027b82 */ /* 0x000ea20000000a00 */
[----:B------:R-:W-:Y:S01]  /*0030*/  ULDC.64 UR4, c[0x0][0x208] ;  /* 0x0000820000047ab9 */ /* 0x000fe20000000a00 */
[----:B------:R-:W3:Y:S06]  /*0040*/  S2R R7, SR_CTAID.X ;  /* 0x0000000000077919 */ /* 0x000eec0000002500 */
[----:B------:R-:W4:Y:S01]  /*0050*/  LDC.64 R4, c[0x0][0x218] ;  /* 0x00008600ff047b82 */ /* 0x000f220000000a00 */
[----:B-1----:R-:W-:Y:S01]  /*0060*/  LOP3.LUT R0, R6, 0xf, RZ, 0xc0, !PT ;  /* 0x0000000f06007812 */ /* 0x002fe200078ec0ff */
[----:B----4-:R-:W4:Y:S04]  /*0070*/  LDG.E R5, desc[UR4][R4.64] ;  /* 0x0000000404057981 */ /* 0x010f28000c1e1900 */
[----:B---3--:R-:W-:-:S02]  /*0080*/  IMAD R7, R7, 0x10, R0 ;  /* 0x0000001007077824 */ /* 0x008fc400078e0200 */
[----:B------:R-:W-:Y:S02]  /*0090*/  IMAD.MOV.U32 R0, RZ, RZ, RZ ;  /* 0x000000ffff007224 */ /* 0x000fe400078e00ff */
[C---:B--2---:R-:W-:Y:S01]  /*00a0*/  IMAD.WIDE R2, R7.reuse, 0x4, R2 ;  /* 0x0000000407027825 */ /* 0x044fe200078e0202 */
[----:B------:R-:W-:-:S13]  /*00b0*/  ISETP.GE.AND P0, PT, R7, 0xc, PT ;  /* 0x0000000c0700780c */ /* 0x000fda0003f06270 */
[----:B------:R-:W4:Y:S01]  /*00c0*/  @!P0 LDG.E R0, desc[UR4][R2.64] ;  /* 0x0000000402008981 */ /* 0x000f22000c1e1900 */
[----:B------:R-:W-:-:S04]  /*00d0*/  LOP3.LUT P0, RZ, R6, 0x10, RZ, 0xc0, !PT ;  /* 0x0000001006ff7812 */ /* 0x000fc8000780c0ff */
[----:B------:R-:W-:Y:S01]  /*00e0*/  ISETP.LT.AND P0, PT, R7, 0xc, !P0 ;  /* 0x0000000c0700780c */ /* 0x000fe20004701270 */
[----:B----4-:R-:W-:-:S12]  /*00f0*/  FADD R7, R5, R0 ;  /* 0x0000000005077221 */ /* 0x010fd80000000000 */
[----:B------:R-:W-:Y:S05]  /*0100*/  @!P0 EXIT ;  /* 0x000000000000894d */ /* 0x000fea0003800000 */
[----:B------:R-:W-:Y:S01]  /*0110*/  STG.E desc[UR4][R2.64], R7 ;  /* 0x0000000702007986 */ /* 0x000fe2000c101904 */
[----:B------:R-:W-:Y:S05]  /*0120*/  EXIT ;  /* 0x000000000000794d */ /* 0x000fea0003800000 */
.L_x_0:
[----:B------:R-:W-:-:S00]  /*0130*/  BRA `(.L_x_0) ;  /* 0xfffffffc00fc7947 */ /* 0x000fc0000383ffff */
[----:B------:R-:W-:-:S00]  /*0140*/  NOP ;  /* 0x0000000000007918 */ /* 0x000fc00000000000 */
        /* <DEDUP_REMOVED lines=11> */
.L_x_1:


//--------------------- .nv.constant0.triton_poi_fused_convolution_26 --------------------------
	.section	.nv.constant0.triton_poi_fused_convolution_26,"a",@progbits
	.sectionflags	@""
	.align	4
.nv.constant0.triton_poi_fused_convolution_26:
	.zero		548
